//
// Generated by NVIDIA NVVM Compiler
//
// Compiler Build ID: CL-36424714
// Cuda compilation tools, release 13.0, V13.0.88
// Based on NVVM 20.0.0
//

.version 9.0
.target sm_100
.address_size 64

	// .globl	_Z14accuracy_scorePfS_biS_
.extern .func  (.param .b32 func_retval0) vprintf
(
	.param .b64 vprintf_param_0,
	.param .b64 vprintf_param_1
)
;
.global .align 4 .f32 sumatoria;
.global .align 1 .b8 $str[33] = {105, 120, 58, 32, 37, 105, 44, 32, 105, 121, 58, 37, 105, 32, 115, 99, 111, 114, 101, 58, 32, 37, 102, 44, 32, 105, 100, 120, 37, 105, 32, 10};

.visible .entry _Z14accuracy_scorePfS_biS_(
	.param .u64 .ptr .align 1 _Z14accuracy_scorePfS_biS__param_0,
	.param .u64 .ptr .align 1 _Z14accuracy_scorePfS_biS__param_1,
	.param .u8 _Z14accuracy_scorePfS_biS__param_2,
	.param .u32 _Z14accuracy_scorePfS_biS__param_3,
	.param .u64 .ptr .align 1 _Z14accuracy_scorePfS_biS__param_4
)
{
	.local .align 8 .b8 	__local_depot0[24];
	.reg .b64 	%SP;
	.reg .b64 	%SPL;
	.reg .pred 	%p<4>;
	.reg .b32 	%r<16>;
	.reg .b32 	%f<9>;
	.reg .b64 	%rd<19>;
	.reg .b64 	%fd<2>;

	mov.u64 	%SPL, __local_depot0;
	cvta.local.u64 	%SP, %SPL;
	ld.param.u64 	%rd2, [_Z14accuracy_scorePfS_biS__param_0];
	ld.param.u64 	%rd3, [_Z14accuracy_scorePfS_biS__param_1];
	ld.param.u32 	%r4, [_Z14accuracy_scorePfS_biS__param_3];
	ld.param.u64 	%rd4, [_Z14accuracy_scorePfS_biS__param_4];
	cvta.to.global.u64 	%rd1, %rd4;
	cvta.to.global.u64 	%rd5, %rd2;
	cvta.to.global.u64 	%rd6, %rd3;
	mov.u32 	%r5, %tid.x;
	mov.u32 	%r6, %ctaid.x;
	mov.u32 	%r7, %ntid.x;
	mad.lo.s32 	%r1, %r6, %r7, %r5;
	mov.u32 	%r8, %tid.y;
	mov.u32 	%r9, %ctaid.y;
	mov.u32 	%r10, %ntid.y;
	mad.lo.s32 	%r2, %r9, %r10, %r8;
	mad.lo.s32 	%r3, %r4, %r2, %r1;
	mul.wide.u32 	%rd7, %r3, 4;
	add.s64 	%rd8, %rd6, %rd7;
	ld.global.f32 	%f1, [%rd8];
	mul.wide.u32 	%rd9, %r1, 4;
	add.s64 	%rd10, %rd5, %rd9;
	ld.global.f32 	%f2, [%rd10];
	setp.neu.f32 	%p1, %f1, %f2;
	@%p1 bra 	$L__BB0_2;
	add.u64 	%rd11, %SP, 0;
	add.u64 	%rd12, %SPL, 0;
	add.s32 	%r11, %r4, 1;
	setp.lt.u32 	%p2, %r11, 3;
	selp.b32 	%r12, %r4, 0, %p2;
	cvt.rn.f32.s32 	%f3, %r12;
	mul.wide.u32 	%rd13, %r2, 4;
	add.s64 	%rd14, %rd1, %rd13;
	atom.global.add.f32 	%f4, [%rd14], %f3;
	ld.global.f32 	%f5, [%rd14];
	cvt.f64.f32 	%fd1, %f5;
	st.local.v2.u32 	[%rd12], {%r1, %r2};
	st.local.f64 	[%rd12+8], %fd1;
	st.local.u32 	[%rd12+16], %r3;
	mov.u64 	%rd15, $str;
	cvta.global.u64 	%rd16, %rd15;
	{ // callseq 0, 0
	.param .b64 param0;
	st.param.b64 	[param0], %rd16;
	.param .b64 param1;
	st.param.b64 	[param1], %rd11;
	.param .b32 retval0;
	call.uni (retval0), 
	vprintf, 
	(
	param0, 
	param1
	);
	ld.param.b32 	%r13, [retval0];
	} // callseq 0
$L__BB0_2:
	add.s32 	%r15, %r4, -1;
	setp.ne.s32 	%p3, %r1, %r15;
	@%p3 bra 	$L__BB0_4;
	mul.wide.u32 	%rd17, %r2, 4;
	add.s64 	%rd18, %rd1, %rd17;
	ld.global.f32 	%f6, [%rd18];
	cvt.rn.f32.s32 	%f7, %r4;
	div.rn.f32 	%f8, %f6, %f7;
	st.global.f32 	[%rd18], %f8;
$L__BB0_4:
	bar.sync 	0;
	ret;

}


// ===== COMPILED SASS (sm_100) =====

	.target	sm_100

	.elftype	@"ET_EXEC"


//--------------------- .note.nv.tkinfo           --------------------------
	.section	.note.nv.tkinfo,"",@"SHT_NOTE"
	.sectionflags	@"SHF_NOTE_NV_TKINFO"
	.tkinfo
        /*0018*/ 	.word	0x00000002
        /*0030*/ 	.string	""
        /*0030*/ 	.string	"ptxas"
        /*0030*/ 	.string	"Cuda compilation tools, release 13.0, V13.0.88"
        /*0030*/ 	.string	"Build cuda_13.0.r13.0/compiler.36424714_0"
        /*0030*/ 	.string	"-arch sm_100 -m 64 "



//--------------------- .note.nv.cuinfo           --------------------------
	.section	.note.nv.cuinfo,"",@"SHT_NOTE"
	.sectionflags	@"SHF_NOTE_NV_CUINFO"
        /*0018*/ 	.short	0x0002
        /*001a*/ 	.short	0x0064
        /*001c*/ 	.short	0x0082
	.zero		2


//--------------------- .nv.info                  --------------------------
	.section	.nv.info,"",@"SHT_CUDA_INFO"
	.align	4


	//----- nvinfo : EIATTR_REGCOUNT
	.align		4
        /*0000*/ 	.byte	0x04, 0x2f
        /*0002*/ 	.short	(.L_3 - .L_2)
	.align		4
.L_2:
        /*0004*/ 	.word	index@(_Z14accuracy_scorePfS_biS_)
        /*0008*/ 	.word	0x00000018


	//----- nvinfo : EIATTR_FRAME_SIZE
	.align		4
.L_3:
        /*000c*/ 	.byte	0x04, 0x11
        /*000e*/ 	.short	(.L_5 - .L_4)
	.align		4
.L_4:
        /*0010*/ 	.word	index@($__internal_0_$__cuda_sm3x_div_rn_noftz_f32_slowpath)
        /*0014*/ 	.word	0x00000018


	//----- nvinfo : EIATTR_FRAME_SIZE
	.align		4
.L_5:
        /*0018*/ 	.byte	0x04, 0x11
        /*001a*/ 	.short	(.L_7 - .L_6)
	.align		4
.L_6:
        /*001c*/ 	.word	index@(_Z14accuracy_scorePfS_biS_)
        /*0020*/ 	.word	0x00000018


	//----- nvinfo : EIATTR_MIN_STACK_SIZE
	.align		4
.L_7:
        /*0024*/ 	.byte	0x04, 0x12
        /*0026*/ 	.short	(.L_9 - .L_8)
	.align		4
.L_8:
        /*0028*/ 	.word	index@(_Z14accuracy_scorePfS_biS_)
        /*002c*/ 	.word	0x00000018
.L_9:


//--------------------- .nv.compat                --------------------------
	.section	.nv.compat,"",@"SHT_CUDA_COMPAT_INFO"
	.align	4
        /*0000*/ 	.byte	0x02, 0x09, 0x00, 0x00, 0x02, 0x02, 0x01, 0x00, 0x02, 0x05, 0x05, 0x00, 0x03, 0x07, 0x01, 0x01
        /*0010*/ 	.byte	0x02, 0x03, 0x00, 0x00, 0x02, 0x06, 0x01, 0x00, 0x04, 0x0b, 0x08, 0x00, 0x01, 0x00, 0x00, 0x00
        /*0020*/ 	.byte	0x00, 0x00, 0x00, 0x00


//--------------------- .nv.info._Z14accuracy_scorePfS_biS_ --------------------------
	.section	.nv.info._Z14accuracy_scorePfS_biS_,"",@"SHT_CUDA_INFO"
	.sectionflags	@""
	.align	4


	//----- nvinfo : EIATTR_CUDA_API_VERSION
	.align		4
        /*0000*/ 	.byte	0x04, 0x37
        /*0002*/ 	.short	(.L_11 - .L_10)
.L_10:
        /*0004*/ 	.word	0x00000082


	//----- nvinfo : EIATTR_KPARAM_INFO
	.align		4
.L_11:
        /*0008*/ 	.byte	0x04, 0x17
        /*000a*/ 	.short	(.L_13 - .L_12)
.L_12:
        /*000c*/ 	.word	0x00000000
        /*0010*/ 	.short	0x0004
        /*0012*/ 	.short	0x0018
        /*0014*/ 	.byte	0x00, 0xf5, 0x21, 0x00


	//----- nvinfo : EIATTR_KPARAM_INFO
	.align		4
.L_13:
        /*0018*/ 	.byte	0x04, 0x17
        /*001a*/ 	.short	(.L_15 - .L_14)
.L_14:
        /*001c*/ 	.word	0x00000000
        /*0020*/ 	.short	0x0003
        /*0022*/ 	.short	0x0014
        /*0024*/ 	.byte	0x00, 0xf0, 0x11, 0x00


	//----- nvinfo : EIATTR_KPARAM_INFO
	.align		4
.L_15:
        /*0028*/ 	.byte	0x04, 0x17
        /*002a*/ 	.short	(.L_17 - .L_16)
.L_16:
        /*002c*/ 	.word	0x00000000
        /*0030*/ 	.short	0x0002
        /*0032*/ 	.short	0x0010
        /*0034*/ 	.byte	0x00, 0xf0, 0x05, 0x00


	//----- nvinfo : EIATTR_KPARAM_INFO
	.align		4
.L_17:
        /*0038*/ 	.byte	0x04, 0x17
        /*003a*/ 	.short	(.L_19 - .L_18)
.L_18:
        /*003c*/ 	.word	0x00000000
        /*0040*/ 	.short	0x0001
        /*0042*/ 	.short	0x0008
        /*0044*/ 	.byte	0x00, 0xf5, 0x21, 0x00


	//----- nvinfo : EIATTR_KPARAM_INFO
	.align		4
.L_19:
        /*0048*/ 	.byte	0x04, 0x17
        /*004a*/ 	.short	(.L_21 - .L_20)
.L_20:
        /*004c*/ 	.word	0x00000000
        /*0050*/ 	.short	0x0000
        /*0052*/ 	.short	0x0000
        /*0054*/ 	.byte	0x00, 0xf5, 0x21, 0x00


	//----- nvinfo : EIATTR_SPARSE_MMA_MASK
	.align		4
.L_21:
        /*0058*/ 	.byte	0x03, 0x50
        /*005a*/ 	.short	0x0000


	//----- nvinfo : EIATTR_MAXREG_COUNT
	.align		4
        /*005c*/ 	.byte	0x03, 0x1b
        /*005e*/ 	.short	0x00ff


	//----- nvinfo : EIATTR_NUM_BARRIERS
	.align		4
        /*0060*/ 	.byte	0x02, 0x4c
        /*0062*/ 	.byte	0x01
	.zero		1


	//----- nvinfo : EIATTR_EXTERNS
	.align		4
        /*0064*/ 	.byte	0x04, 0x0f
        /*0066*/ 	.short	(.L_23 - .L_22)


	//   ....[0]....
	.align		4
.L_22:
        /*0068*/ 	.word	index@(vprintf)


	//----- nvinfo : EIATTR_MERCURY_ISA_VERSION
	.align		4
.L_23:
        /*006c*/ 	.byte	0x03, 0x5f
        /*006e*/ 	.short	0x0101


	//----- nvinfo : EIATTR_VRC_CTA_INIT_COUNT
	.align		4
        /*0070*/ 	.byte	0x02, 0x4a
	.zero		1
	.zero		1


	//----- nvinfo : EIATTR_SYSCALL_OFFSETS
	.align		4
        /*0074*/ 	.byte	0x04, 0x46
        /*0076*/ 	.short	(.L_25 - .L_24)


	//   ....[0]....
.L_24:
        /*0078*/ 	.word	0x000002c0


	//----- nvinfo : EIATTR_EXIT_INSTR_OFFSETS
	.align		4
.L_25:
        /*007c*/ 	.byte	0x04, 0x1c
        /*007e*/ 	.short	(.L_27 - .L_26)


	//   ....[0]....
.L_26:
        /*0080*/ 	.word	0x00000460


	//----- nvinfo : EIATTR_CRS_STACK_SIZE
	.align		4
.L_27:
        /*0084*/ 	.byte	0x04, 0x1e
        /*0086*/ 	.short	(.L_29 - .L_28)
.L_28:
        /*0088*/ 	.word	0x00000000


	//----- nvinfo : EIATTR_CBANK_PARAM_SIZE
	.align		4
.L_29:
        /*008c*/ 	.byte	0x03, 0x19
        /*008e*/ 	.short	0x0020


	//----- nvinfo : EIATTR_PARAM_CBANK
	.align		4
        /*0090*/ 	.byte	0x04, 0x0a
        /*0092*/ 	.short	(.L_31 - .L_30)
	.align		4
.L_30:
        /*0094*/ 	.word	index@(.nv.constant0._Z14accuracy_scorePfS_biS_)
        /*0098*/ 	.short	0x0380
        /*009a*/ 	.short	0x0020


	//----- nvinfo : EIATTR_SW_WAR
	.align		4
.L_31:
        /*009c*/ 	.byte	0x04, 0x36
        /*009e*/ 	.short	(.L_33 - .L_32)
.L_32:
        /*00a0*/ 	.word	0x00000008
.L_33:


//--------------------- .nv.callgraph             --------------------------
	.section	.nv.callgraph,"",@"SHT_CUDA_CALLGRAPH"
	.align	4
	.sectionentsize	8
	.align		4
        /*0000*/ 	.word	0x00000000
	.align		4
        /*0004*/ 	.word	0xffffffff
	.align		4
        /*0008*/ 	.word	index@(_Z14accuracy_scorePfS_biS_)
	.align		4
        /*000c*/ 	.word	index@(vprintf)
	.align		4
        /*0010*/ 	.word	0x00000000
	.align		4
        /*0014*/ 	.word	0xfffffffe
	.align		4
        /*0018*/ 	.word	0x00000000
	.align		4
        /*001c*/ 	.word	0xfffffffd
	.align		4
        /*0020*/ 	.word	0x00000000
	.align		4
        /*0024*/ 	.word	0xfffffffc


//--------------------- .nv.constant4             --------------------------
	.section	.nv.constant4,"a",@progbits
	.align	8
	.align		8
.nv.constant4:
        /*0000*/ 	.dword	vprintf
	.align		8
        /*0008*/ 	.dword	sumatoria
	.align		8
        /*0010*/ 	.dword	$str


//--------------------- .text._Z14accuracy_scorePfS_biS_ --------------------------
	.section	.text._Z14accuracy_scorePfS_biS_,"ax",@progbits
	.align	128
        .global         _Z14accuracy_scorePfS_biS_
        .type           _Z14accuracy_scorePfS_biS_,@function
        .size           _Z14accuracy_scorePfS_biS_,(.L_x_17 - _Z14accuracy_scorePfS_biS_)
        .other          _Z14accuracy_scorePfS_biS_,@"STO_CUDA_ENTRY STV_DEFAULT"
_Z14accuracy_scorePfS_biS_:
.text._Z14accuracy_scorePfS_biS_:
[----:B------:R-:W0:Y:S01]  /*0000*/  LDC R1, c[0x0][0x37c] ;  /* 0x0000df00ff017b82 */ /* 0x000e220000000800 */
[----:B------:R-:W1:Y:S01]  /*0010*/  S2R R16, SR_TID.X ;  /* 0x0000000000107919 */ /* 0x000e620000002100 */
[----:B------:R-:W2:Y:S06]  /*0020*/  LDCU UR5, c[0x0][0x2fc] ;  /* 0x00005f80ff0577ac */ /* 0x000eac0008000800 */
[----:B------:R-:W1:Y:S01]  /*0030*/  LDC R7, c[0x0][0x360] ;  /* 0x0000d800ff077b82 */ /* 0x000e620000000800 */
[----:B0-----:R-:W-:Y:S01]  /*0040*/  VIADD R1, R1, 0xffffffe8 ;  /* 0xffffffe801017836 */ /* 0x001fe20000000000 */
[----:B------:R-:W0:Y:S01]  /*0050*/  S2R R17, SR_TID.Y ;  /* 0x0000000000117919 */ /* 0x000e220000002200 */
[----:B------:R-:W3:Y:S01]  /*0060*/  LDCU UR38, c[0x0][0x394] ;  /* 0x00007280ff2677ac */ /* 0x000ee20008000800 */
[----:B------:R-:W4:Y:S04]  /*0070*/  LDCU.64 UR36, c[0x0][0x358] ;  /* 0x00006b00ff2477ac */ /* 0x000f280008000a00 */
[----:B------:R-:W1:Y:S08]  /*0080*/  S2UR UR4, SR_CTAID.X ;  /* 0x00000000000479c3 */ /* 0x000e700000002500 */
[----:B------:R-:W0:Y:S08]  /*0090*/  S2UR UR6, SR_CTAID.Y ;  /* 0x00000000000679c3 */ /* 0x000e300000002600 */
[----:B------:R-:W0:Y:S08]  /*00a0*/  LDC R0, c[0x0][0x364] ;  /* 0x0000d900ff007b82 */ /* 0x000e300000000800 */
[----:B------:R-:W5:Y:S01]  /*00b0*/  LDC.64 R4, c[0x0][0x380] ;  /* 0x0000e000ff047b82 */ /* 0x000f620000000a00 */
[----:B-1----:R-:W-:-:S07]  /*00c0*/  IMAD R16, R7, UR4, R16 ;  /* 0x0000000407107c24 */ /* 0x002fce000f8e0210 */
[----:B------:R-:W1:Y:S01]  /*00d0*/  LDC.64 R2, c[0x0][0x388] ;  /* 0x0000e200ff027b82 */ /* 0x000e620000000a00 */
[----:B0-----:R-:W-:-:S04]  /*00e0*/  IMAD R17, R0, UR6, R17 ;  /* 0x0000000600117c24 */ /* 0x001fc8000f8e0211 */
[----:B---3--:R-:W-:Y:S02]  /*00f0*/  IMAD R0, R17, UR38, R16 ;  /* 0x0000002611007c24 */ /* 0x008fe4000f8e0210 */
[----:B-----5:R-:W-:-:S06]  /*0100*/  IMAD.WIDE.U32 R4, R16, 0x4, R4 ;  /* 0x0000000410047825 */ /* 0x020fcc00078e0004 */
[----:B----4-:R-:W3:Y:S01]  /*0110*/  LDG.E R5, desc[UR36][R4.64] ;  /* 0x0000002404057981 */ /* 0x010ee2000c1e1900 */
[----:B-1----:R-:W-:-:S06]  /*0120*/  IMAD.WIDE.U32 R2, R0, 0x4, R2 ;  /* 0x0000000400027825 */ /* 0x002fcc00078e0002 */
[----:B------:R-:W3:Y:S01]  /*0130*/  LDG.E R2, desc[UR36][R2.64] ;  /* 0x0000002402027981 */ /* 0x000ee2000c1e1900 */
[----:B------:R-:W0:Y:S01]  /*0140*/  LDCU UR4, c[0x0][0x2f8] ;  /* 0x00005f00ff0477ac */ /* 0x000e220008000800 */
[----:B------:R-:W-:Y:S01]  /*0150*/  BSSY.RECONVERGENT B6, `(.L_x_0) ;  /* 0x0000018000067945 */ /* 0x000fe20003800200 */
[----:B0-----:R-:W-:-:S05]  /*0160*/  IADD3 R6, P1, PT, R1, UR4, RZ ;  /* 0x0000000401067c10 */ /* 0x001fca000ff3e0ff */
[----:B--2---:R-:W-:Y:S01]  /*0170*/  IMAD.X R7, RZ, RZ, UR5, P1 ;  /* 0x00000005ff077e24 */ /* 0x004fe200088e06ff */
[----:B---3--:R-:W-:-:S13]  /*0180*/  FSETP.NEU.AND P0, PT, R2, R5, PT ;  /* 0x000000050200720b */ /* 0x008fda0003f0d000 */
[----:B------:R-:W-:Y:S05]  /*0190*/  @P0 BRA `(.L_x_1) ;  /* 0x00000000004c0947 */ /* 0x000fea0003800000 */
[----:B------:R-:W0:Y:S01]  /*01a0*/  LDC.64 R8, c[0x0][0x398] ;  /* 0x0000e600ff087b82 */ /* 0x000e220000000a00 */
[----:B------:R-:W-:-:S04]  /*01b0*/  UIADD3 UR4, UPT, UPT, UR38, 0x1, URZ ;  /* 0x0000000126047890 */ /* 0x000fc8000fffe0ff */
[----:B------:R-:W-:-:S04]  /*01c0*/  UISETP.GE.U32.AND UP0, UPT, UR4, 0x3, UPT ;  /* 0x000000030400788c */ /* 0x000fc8000bf06070 */
[----:B------:R-:W-:-:S06]  /*01d0*/  USEL UR4, UR38, URZ, !UP0 ;  /* 0x000000ff26047287 */ /* 0x000fcc000c000000 */
[----:B------:R-:W-:Y:S02]  /*01e0*/  I2FP.F32.S32 R2, UR4 ;  /* 0x0000000400027c45 */ /* 0x000fe40008201400 */
[----:B------:R-:W-:Y:S01]  /*01f0*/  MOV R12, 0x0 ;  /* 0x00000000000c7802 */ /* 0x000fe20000000f00 */
[----:B------:R1:W-:Y:S02]  /*0200*/  STL [R1+0x10], R0 ;  /* 0x0000100001007387 */ /* 0x0003e40000100800 */
[----:B------:R-:W2:Y:S01]  /*0210*/  LDCU.64 UR4, c[0x4][0x10] ;  /* 0x01000200ff0477ac */ /* 0x000ea20008000a00 */
[----:B0-----:R-:W-:-:S05]  /*0220*/  IMAD.WIDE.U32 R8, R17, 0x4, R8 ;  /* 0x0000000411087825 */ /* 0x001fca00078e0008 */
[----:B------:R1:W-:Y:S04]  /*0230*/  REDG.E.ADD.F32.FTZ.RN.STRONG.GPU desc[UR36][R8.64], R2 ;  /* 0x00000002080079a6 */ /* 0x0003e8000c12f324 */
[----:B------:R-:W3:Y:S01]  /*0240*/  LDG.E R3, desc[UR36][R8.64] ;  /* 0x0000002408037981 */ /* 0x000ee2000c1e1900 */
[----:B------:R-:W0:Y:S03]  /*0250*/  LDC.64 R12, c[0x4][R12] ;  /* 0x010000000c0c7b82 */ /* 0x000e260000000a00 */
[----:B------:R1:W-:Y:S01]  /*0260*/  STL.64 [R1], R16 ;  /* 0x0000001001007387 */ /* 0x0003e20000100a00 */
[----:B--2---:R-:W-:Y:S02]  /*0270*/  IMAD.U32 R4, RZ, RZ, UR4 ;  /* 0x00000004ff047e24 */ /* 0x004fe4000f8e00ff */
[----:B------:R-:W-:Y:S01]  /*0280*/  IMAD.U32 R5, RZ, RZ, UR5 ;  /* 0x00000005ff057e24 */ /* 0x000fe2000f8e00ff */
[----:B---3--:R-:W2:Y:S02]  /*0290*/  F2F.F64.F32 R10, R3 ;  /* 0x00000003000a7310 */ /* 0x008ea40000201800 */
[----:B0-2---:R1:W-:Y:S04]  /*02a0*/  STL.64 [R1+0x8], R10 ;  /* 0x0000080a01007387 */ /* 0x0053e80000100a00 */
[----:B------:R-:W-:-:S07]  /*02b0*/  LEPC R20, `(.L_x_1) ;  /* 0x000000001014794e */ /* 0x000fce0000000000 */
[----:B-1----:R-:W-:Y:S05]  /*02c0*/  CALL.ABS.NOINC R12 ;  /* 0x000000000c007343 */ /* 0x002fea0003c00000 */
.L_x_1:
[----:B------:R-:W-:Y:S05]  /*02d0*/  BSYNC.RECONVERGENT B6 ;  /* 0x0000000000067941 */ /* 0x000fea0003800200 */
.L_x_0:
[----:B------:R-:W0:Y:S02]  /*02e0*/  LDC R2, c[0x0][0x394] ;  /* 0x0000e500ff027b82 */ /* 0x000e240000000800 */
[----:B0-----:R-:W-:-:S05]  /*02f0*/  VIADD R3, R2, 0xffffffff ;  /* 0xffffffff02037836 */ /* 0x001fca0000000000 */
[----:B------:R-:W-:-:S13]  /*0300*/  ISETP.NE.AND P0, PT, R16, R3, PT ;  /* 0x000000031000720c */ /* 0x000fda0003f05270 */
[----:B------:R-:W-:Y:S05]  /*0310*/  @P0 BRA `(.L_x_2) ;  /* 0x0000000000480947 */ /* 0x000fea0003800000 */
[----:B------:R-:W0:Y:S02]  /*0320*/  LDC.64 R4, c[0x0][0x398] ;  /* 0x0000e600ff047b82 */ /* 0x000e240000000a00 */
[----:B0-----:R-:W-:-:S05]  /*0330*/  IMAD.WIDE.U32 R4, R17, 0x4, R4 ;  /* 0x0000000411047825 */ /* 0x001fca00078e0004 */
[----:B------:R-:W2:Y:S01]  /*0340*/  LDG.E R0, desc[UR36][R4.64] ;  /* 0x0000002404007981 */ /* 0x000ea2000c1e1900 */
[----:B------:R-:W-:Y:S01]  /*0350*/  I2FP.F32.S32 R3, R2 ;  /* 0x0000000200037245 */ /* 0x000fe20000201400 */
[----:B------:R-:W-:Y:S03]  /*0360*/  BSSY.RECONVERGENT B0, `(.L_x_3) ;  /* 0x000000c000007945 */ /* 0x000fe60003800200 */
[----:B------:R-:W0:Y:S02]  /*0370*/  MUFU.RCP R2, R3 ;  /* 0x0000000300027308 */ /* 0x000e240000001000 */
[----:B0-----:R-:W-:-:S04]  /*0380*/  FFMA R7, -R3, R2, 1 ;  /* 0x3f80000003077423 */ /* 0x001fc80000000102 */
[----:B------:R-:W-:Y:S02]  /*0390*/  FFMA R7, R2, R7, R2 ;  /* 0x0000000702077223 */ /* 0x000fe40000000002 */
[----:B--2---:R-:W0:Y:S02]  /*03a0*/  FCHK P0, R0, R3 ;  /* 0x0000000300007302 */ /* 0x004e240000000000 */
[----:B------:R-:W-:-:S04]  /*03b0*/  FFMA R2, R0, R7, RZ ;  /* 0x0000000700027223 */ /* 0x000fc800000000ff */
[----:B------:R-:W-:-:S04]  /*03c0*/  FFMA R6, -R3, R2, R0 ;  /* 0x0000000203067223 */ /* 0x000fc80000000100 */
[----:B------:R-:W-:Y:S01]  /*03d0*/  FFMA R7, R7, R6, R2 ;  /* 0x0000000607077223 */ /* 0x000fe20000000002 */
[----:B0-----:R-:W-:Y:S06]  /*03e0*/  @!P0 BRA `(.L_x_4) ;  /* 0x00000000000c8947 */ /* 0x001fec0003800000 */
[----:B------:R-:W-:-:S07]  /*03f0*/  MOV R2, 0x410 ;  /* 0x0000041000027802 */ /* 0x000fce0000000f00 */
[----:B------:R-:W-:Y:S05]  /*0400*/  CALL.REL.NOINC `($__internal_0_$__cuda_sm3x_div_rn_noftz_f32_slowpath) ;  /* 0x0000000000187944 */ /* 0x000fea0003c00000 */
[----:B------:R-:W-:-:S07]  /*0410*/  IMAD.MOV.U32 R7, RZ, RZ, R0 ;  /* 0x000000ffff077224 */ /* 0x000fce00078e0000 */
.L_x_4:
[----:B------:R-:W-:Y:S05]  /*0420*/  BSYNC.RECONVERGENT B0 ;  /* 0x0000000000007941 */ /* 0x000fea0003800200 */
.L_x_3:
[----:B------:R0:W-:Y:S02]  /*0430*/  STG.E desc[UR36][R4.64], R7 ;  /* 0x0000000704007986 */ /* 0x0001e4000c101924 */
.L_x_2:
[----:B------:R-:W-:Y:S05]  /*0440*/  WARPSYNC.ALL ;  /* 0x0000000000007948 */ /* 0x000fea0003800000 */
[----:B------:R-:W-:Y:S06]  /*0450*/  BAR.SYNC.DEFER_BLOCKING 0x0 ;  /* 0x0000000000007b1d */ /* 0x000fec0000010000 */
[----:B------:R-:W-:Y:S05]  /*0460*/  EXIT ;  /* 0x000000000000794d */ /* 0x000fea0003800000 */
        .weak           $__internal_0_$__cuda_sm3x_div_rn_noftz_f32_slowpath
        .type           $__internal_0_$__cuda_sm3x_div_rn_noftz_f32_slowpath,@function
        .size           $__internal_0_$__cuda_sm3x_div_rn_noftz_f32_slowpath,(.L_x_17 - $__internal_0_$__cuda_sm3x_div_rn_noftz_f32_slowpath)
$__internal_0_$__cuda_sm3x_div_rn_noftz_f32_slowpath:
[--C-:B------:R-:W-:Y:S01]  /*0470*/  SHF.R.U32.HI R7, RZ, 0x17, R3.reuse ;  /* 0x00000017ff077819 */ /* 0x100fe20000011603 */
[----:B------:R-:W-:Y:S01]  /*0480*/  BSSY.RECONVERGENT B1, `(.L_x_5) ;  /* 0x0000064000017945 */ /* 0x000fe20003800200 */
[--C-:B------:R-:W-:Y:S01]  /*0490*/  SHF.R.U32.HI R6, RZ, 0x17, R0.reuse ;  /* 0x00000017ff067819 */ /* 0x100fe20000011600 */
[----:B------:R-:W-:Y:S01]  /*04a0*/  IMAD.MOV.U32 R8, RZ, RZ, R0 ;  /* 0x000000ffff087224 */ /* 0x000fe200078e0000 */
[----:B------:R-:W-:Y:S01]  /*04b0*/  LOP3.LUT R7, R7, 0xff, RZ, 0xc0, !PT ;  /* 0x000000ff07077812 */ /* 0x000fe200078ec0ff */
[----:B------:R-:W-:Y:S01]  /*04c0*/  IMAD.MOV.U32 R9, RZ, RZ, R3 ;  /* 0x000000ffff097224 */ /* 0x000fe200078e0003 */
[----:B------:R-:W-:-:S03]  /*04d0*/  LOP3.LUT R6, R6, 0xff, RZ, 0xc0, !PT ;  /* 0x000000ff06067812 */ /* 0x000fc600078ec0ff */
[----:B------:R-:W-:Y:S02]  /*04e0*/  VIADD R12, R7, 0xffffffff ;  /* 0xffffffff070c7836 */ /* 0x000fe40000000000 */
[----:B------:R-:W-:-:S03]  /*04f0*/  VIADD R11, R6, 0xffffffff ;  /* 0xffffffff060b7836 */ /* 0x000fc60000000000 */
[----:B------:R-:W-:-:S04]  /*0500*/  ISETP.GT.U32.AND P0, PT, R12, 0xfd, PT ;  /* 0x000000fd0c00780c */ /* 0x000fc80003f04070 */
[----:B------:R-:W-:-:S13]  /*0510*/  ISETP.GT.U32.OR P0, PT, R11, 0xfd, P0 ;  /* 0x000000fd0b00780c */ /* 0x000fda0000704470 */
[----:B------:R-:W-:Y:S01]  /*0520*/  @!P0 IMAD.MOV.U32 R10, RZ, RZ, RZ ;  /* 0x000000ffff0a8224 */ /* 0x000fe200078e00ff */
[----:B------:R-:W-:Y:S06]  /*0530*/  @!P0 BRA `(.L_x_6) ;  /* 0x00000000005c8947 */ /* 0x000fec0003800000 */
[----:B------:R-:W-:Y:S02]  /*0540*/  FSETP.GTU.FTZ.AND P0, PT, |R0|, +INF , PT ;  /* 0x7f8000000000780b */ /* 0x000fe40003f1c200 */
[----:B------:R-:W-:-:S04]  /*0550*/  FSETP.GTU.FTZ.AND P1, PT, |R3|, +INF , PT ;  /* 0x7f8000000300780b */ /* 0x000fc80003f3c200 */
[----:B------:R-:W-:-:S13]  /*0560*/  PLOP3.LUT P0, PT, P0, P1, PT, 0xf8, 0x8f ;  /* 0x00000000008f781c */ /* 0x000fda0000703f70 */
[----:B------:R-:W-:Y:S05]  /*0570*/  @P0 BRA `(.L_x_7) ;  /* 0x00000004004c0947 */ /* 0x000fea0003800000 */
[----:B------:R-:W-:-:S13]  /*0580*/  LOP3.LUT P0, RZ, R9, 0x7fffffff, R8, 0xc8, !PT ;  /* 0x7fffffff09ff7812 */ /* 0x000fda000780c808 */
[----:B------:R-:W-:Y:S05]  /*0590*/  @!P0 BRA `(.L_x_8) ;  /* 0x00000004003c8947 */ /* 0x000fea0003800000 */
[C---:B------:R-:W-:Y:S02]  /*05a0*/  FSETP.NEU.FTZ.AND P2, PT, |R0|.reuse, +INF , PT ;  /* 0x7f8000000000780b */ /* 0x040fe40003f5d200 */
[----:B------:R-:W-:Y:S02]  /*05b0*/  FSETP.NEU.FTZ.AND P1, PT, |R3|, +INF , PT ;  /* 0x7f8000000300780b */ /* 0x000fe40003f3d200 */
[----:B------:R-:W-:-:S11]  /*05c0*/  FSETP.NEU.FTZ.AND P0, PT, |R0|, +INF , PT ;  /* 0x7f8000000000780b */ /* 0x000fd60003f1d200 */
[----:B------:R-:W-:Y:S05]  /*05d0*/  @!P1 BRA !P2, `(.L_x_8) ;  /* 0x00000004002c9947 */ /* 0x000fea0005000000 */
[----:B------:R-:W-:-:S04]  /*05e0*/  LOP3.LUT P2, RZ, R8, 0x7fffffff, RZ, 0xc0, !PT ;  /* 0x7fffffff08ff7812 */ /* 0x000fc8000784c0ff */
[----:B------:R-:W-:-:S13]  /*05f0*/  PLOP3.LUT P1, PT, P1, P2, PT, 0x2f, 0xf2 ;  /* 0x0000000000f2781c */ /* 0x000fda0000f24577 */
[----:B------:R-:W-:Y:S05]  /*0600*/  @P1 BRA `(.L_x_9) ;  /* 0x0000000400181947 */ /* 0x000fea0003800000 */
[----:B------:R-:W-:-:S04]  /*0610*/  LOP3.LUT P1, RZ, R9, 0x7fffffff, RZ, 0xc0, !PT ;  /* 0x7fffffff09ff7812 */ /* 0x000fc8000782c0ff */
[----:B------:R-:W-:-:S13]  /*0620*/  PLOP3.LUT P0, PT, P0, P1, PT, 0x2f, 0xf2 ;  /* 0x0000000000f2781c */ /* 0x000fda0000702577 */
[----:B------:R-:W-:Y:S05]  /*0630*/  @P0 BRA `(.L_x_10) ;  /* 0x0000000400000947 */ /* 0x000fea0003800000 */
[----:B------:R-:W-:Y:S02]  /*0640*/  ISETP.GE.AND P0, PT, R11, RZ, PT ;  /* 0x000000ff0b00720c */ /* 0x000fe40003f06270 */
[----:B------:R-:W-:-:S11]  /*0650*/  ISETP.GE.AND P1, PT, R12, RZ, PT ;  /* 0x000000ff0c00720c */ /* 0x000fd60003f26270 */
[----:B------:R-:W-:Y:S02]  /*0660*/  @P0 IMAD.MOV.U32 R10, RZ, RZ, RZ ;  /* 0x000000ffff0a0224 */ /* 0x000fe400078e00ff */
[----:B------:R-:W-:Y:S01]  /*0670*/  @!P0 FFMA R8, R0, 1.84467440737095516160e+19, RZ ;  /* 0x5f80000000088823 */ /* 0x000fe200000000ff */
[----:B------:R-:W-:Y:S02]  /*0680*/  @!P0 IMAD.MOV.U32 R10, RZ, RZ, -0x40 ;  /* 0xffffffc0ff0a8424 */ /* 0x000fe400078e00ff */
[----:B------:R-:W-:Y:S02]  /*0690*/  @!P1 FFMA R9, R3, 1.84467440737095516160e+19, RZ ;  /* 0x5f80000003099823 */ /* 0x000fe400000000ff */
[----:B------:R-:W-:-:S07]  /*06a0*/  @!P1 VIADD R10, R10, 0x40 ;  /* 0x000000400a0a9836 */ /* 0x000fce0000000000 */
.L_x_6:
[----:B------:R-:W-:Y:S01]  /*06b0*/  LEA R0, R7, 0xc0800000, 0x17 ;  /* 0xc080000007007811 */ /* 0x000fe200078eb8ff */
[----:B------:R-:W-:Y:S01]  /*06c0*/  VIADD R6, R6, 0xffffff81 ;  /* 0xffffff8106067836 */ /* 0x000fe20000000000 */
[----:B------:R-:W-:Y:S03]  /*06d0*/  BSSY.RECONVERGENT B2, `(.L_x_11) ;  /* 0x0000035000027945 */ /* 0x000fe60003800200 */
[----:B------:R-:W-:Y:S01]  /*06e0*/  IMAD.IADD R9, R9, 0x1, -R0 ;  /* 0x0000000109097824 */ /* 0x000fe200078e0a00 */
[C---:B------:R-:W-:Y:S01]  /*06f0*/  IADD3 R7, PT, PT, R6.reuse, 0x7f, -R7 ;  /* 0x0000007f06077810 */ /* 0x040fe20007ffe807 */
[----:B------:R-:W-:Y:S02]  /*0700*/  IMAD R0, R6, -0x800000, R8 ;  /* 0xff80000006007824 */ /* 0x000fe400078e0208 */
[----:B------:R-:W0:Y:S01]  /*0710*/  MUFU.RCP R3, R9 ;  /* 0x0000000900037308 */ /* 0x000e220000001000 */
[----:B------:R-:W-:Y:S01]  /*0720*/  FADD.FTZ R11, -R9, -RZ ;  /* 0x800000ff090b7221 */ /* 0x000fe20000010100 */
[----:B------:R-:W-:-:S03]  /*0730*/  IMAD.IADD R7, R7, 0x1, R10 ;  /* 0x0000000107077824 */ /* 0x000fc600078e020a */
[----:B0-----:R-:W-:-:S04]  /*0740*/  FFMA R12, R3, R11, 1 ;  /* 0x3f800000030c7423 */ /* 0x001fc8000000000b */
[----:B------:R-:W-:-:S04]  /*0750*/  FFMA R12, R3, R12, R3 ;  /* 0x0000000c030c7223 */ /* 0x000fc80000000003 */
[----:B------:R-:W-:-:S04]  /*0760*/  FFMA R3, R0, R12, RZ ;  /* 0x0000000c00037223 */ /* 0x000fc800000000ff */
[----:B------:R-:W-:-:S04]  /*0770*/  FFMA R8, R11, R3, R0 ;  /* 0x000000030b087223 */ /* 0x000fc80000000000 */
[----:B------:R-:W-:-:S04]  /*0780*/  FFMA R13, R12, R8, R3 ;  /* 0x000000080c0d7223 */ /* 0x000fc80000000003 */
[----:B------:R-:W-:-:S04]  /*0790*/  FFMA R8, R11, R13, R0 ;  /* 0x0000000d0b087223 */ /* 0x000fc80000000000 */
[----:B------:R-:W-:-:S05]  /*07a0*/  FFMA R0, R12, R8, R13 ;  /* 0x000000080c007223 */ /* 0x000fca000000000d */
[----:B------:R-:W-:-:S04]  /*07b0*/  SHF.R.U32.HI R3, RZ, 0x17, R0 ;  /* 0x00000017ff037819 */ /* 0x000fc80000011600 */
[----:B------:R-:W-:-:S05]  /*07c0*/  LOP3.LUT R3, R3, 0xff, RZ, 0xc0, !PT ;  /* 0x000000ff03037812 */ /* 0x000fca00078ec0ff */
[----:B------:R-:W-:-:S04]  /*07d0*/  IMAD.IADD R9, R3, 0x1, R7 ;  /* 0x0000000103097824 */ /* 0x000fc800078e0207 */
[----:B------:R-:W-:-:S05]  /*07e0*/  VIADD R3, R9, 0xffffffff ;  /* 0xffffffff09037836 */ /* 0x000fca0000000000 */
[----:B------:R-:W-:-:S13]  /*07f0*/  ISETP.GE.U32.AND P0, PT, R3, 0xfe, PT ;  /* 0x000000fe0300780c */ /* 0x000fda0003f06070 */
[----:B------:R-:W-:Y:S05]  /*0800*/  @!P0 BRA `(.L_x_12) ;  /* 0x0000000000808947 */ /* 0x000fea0003800000 */
[----:B------:R-:W-:-:S13]  /*0810*/  ISETP.GT.AND P0, PT, R9, 0xfe, PT ;  /* 0x000000fe0900780c */ /* 0x000fda0003f04270 */
[----:B------:R-:W-:Y:S05]  /*0820*/  @P0 BRA `(.L_x_13) ;  /* 0x00000000006c0947 */ /* 0x000fea0003800000 */
[----:B------:R-:W-:-:S13]  /*0830*/  ISETP.GE.AND P0, PT, R9, 0x1, PT ;  /* 0x000000010900780c */ /* 0x000fda0003f06270 */
[----:B------:R-:W-:Y:S05]  /*0840*/  @P0 BRA `(.L_x_14) ;  /* 0x0000000000740947 */ /* 0x000fea0003800000 */
[----:B------:R-:W-:Y:S02]  /*0850*/  ISETP.GE.AND P0, PT, R9, -0x18, PT ;  /* 0xffffffe80900780c */ /* 0x000fe40003f06270 */
[----:B------:R-:W-:-:S11]  /*0860*/  LOP3.LUT R0, R0, 0x80000000, RZ, 0xc0, !PT ;  /* 0x8000000000007812 */ /* 0x000fd600078ec0ff */
[----:B------:R-:W-:Y:S05]  /*0870*/  @!P0 BRA `(.L_x_14) ;  /* 0x0000000000688947 */ /* 0x000fea0003800000 */
[CCC-:B------:R-:W-:Y:S01]  /*0880*/  FFMA.RZ R3, R12.reuse, R8.reuse, R13.reuse ;  /* 0x000000080c037223 */ /* 0x1c0fe2000000c00d */
[CCC-:B------:R-:W-:Y:S01]  /*0890*/  FFMA.RM R6, R12.reuse, R8.reuse, R13.reuse ;  /* 0x000000080c067223 */ /* 0x1c0fe2000000400d */
[C---:B------:R-:W-:Y:S02]  /*08a0*/  ISETP.NE.AND P2, PT, R9.reuse, RZ, PT ;  /* 0x000000ff0900720c */ /* 0x040fe40003f45270 */
[----:B------:R-:W-:Y:S02]  /*08b0*/  ISETP.NE.AND P1, PT, R9, RZ, PT ;  /* 0x000000ff0900720c */ /* 0x000fe40003f25270 */
[----:B------:R-:W-:Y:S01]  /*08c0*/  LOP3.LUT R7, R3, 0x7fffff, RZ, 0xc0, !PT ;  /* 0x007fffff03077812 */ /* 0x000fe200078ec0ff */
[----:B------:R-:W-:Y:S01]  /*08d0*/  FFMA.RP R3, R12, R8, R13 ;  /* 0x000000080c037223 */ /* 0x000fe2000000800d */
[----:B------:R-:W-:Y:S02]  /*08e0*/  VIADD R8, R9, 0x20 ;  /* 0x0000002009087836 */ /* 0x000fe40000000000 */
[----:B------:R-:W-:Y:S01]  /*08f0*/  LOP3.LUT R7, R7, 0x800000, RZ, 0xfc, !PT ;  /* 0x0080000007077812 */ /* 0x000fe200078efcff */
[----:B------:R-:W-:Y:S01]  /*0900*/  IMAD.MOV R9, RZ, RZ, -R9 ;  /* 0x000000ffff097224 */ /* 0x000fe200078e0a09 */
[----:B------:R-:W-:-:S02]  /*0910*/  FSETP.NEU.FTZ.AND P0, PT, R3, R6, PT ;  /* 0x000000060300720b */ /* 0x000fc40003f1d000 */
[----:B------:R-:W-:Y:S02]  /*0920*/  SHF.L.U32 R8, R7, R8, RZ ;  /* 0x0000000807087219 */ /* 0x000fe400000006ff */
[----:B------:R-:W-:Y:S02]  /*0930*/  SEL R6, R9, RZ, P2 ;  /* 0x000000ff09067207 */ /* 0x000fe40001000000 */
[----:B------:R-:W-:Y:S02]  /*0940*/  ISETP.NE.AND P1, PT, R8, RZ, P1 ;  /* 0x000000ff0800720c */ /* 0x000fe40000f25270 */
[----:B------:R-:W-:Y:S02]  /*0950*/  SHF.R.U32.HI R6, RZ, R6, R7 ;  /* 0x00000006ff067219 */ /* 0x000fe40000011607 */
[----:B------:R-:W-:Y:S02]  /*0960*/  PLOP3.LUT P0, PT, P0, P1, PT, 0xf8, 0x8f ;  /* 0x00000000008f781c */ /* 0x000fe40000703f70 */
[----:B------:R-:W-:-:S02]  /*0970*/  SHF.R.U32.HI R8, RZ, 0x1, R6 ;  /* 0x00000001ff087819 */ /* 0x000fc40000011606 */
[----:B------:R-:W-:-:S04]  /*0980*/  SEL R3, RZ, 0x1, !P0 ;  /* 0x00000001ff037807 */ /* 0x000fc80004000000 */
[----:B------:R-:W-:-:S04]  /*0990*/  LOP3.LUT R3, R3, 0x1, R8, 0xf8, !PT ;  /* 0x0000000103037812 */ /* 0x000fc800078ef808 */
[----:B------:R-:W-:-:S05]  /*09a0*/  LOP3.LUT R3, R3, R6, RZ, 0xc0, !PT ;  /* 0x0000000603037212 */ /* 0x000fca00078ec0ff */
[----:B------:R-:W-:-:S05]  /*09b0*/  IMAD.IADD R3, R8, 0x1, R3 ;  /* 0x0000000108037824 */ /* 0x000fca00078e0203 */
[----:B------:R-:W-:Y:S01]  /*09c0*/  LOP3.LUT R0, R3, R0, RZ, 0xfc, !PT ;  /* 0x0000000003007212 */ /* 0x000fe200078efcff */
[----:B------:R-:W-:Y:S06]  /*09d0*/  BRA `(.L_x_14) ;  /* 0x0000000000107947 */ /* 0x000fec0003800000 */
.L_x_13:
[----:B------:R-:W-:-:S04]  /*09e0*/  LOP3.LUT R0, R0, 0x80000000, RZ, 0xc0, !PT ;  /* 0x8000000000007812 */ /* 0x000fc800078ec0ff */
[----:B------:R-:W-:Y:S01]  /*09f0*/  LOP3.LUT R0, R0, 0x7f800000, RZ, 0xfc, !PT ;  /* 0x7f80000000007812 */ /* 0x000fe200078efcff */
[----:B------:R-:W-:Y:S06]  /*0a00*/  BRA `(.L_x_14) ;  /* 0x0000000000047947 */ /* 0x000fec0003800000 */
.L_x_12:
[----:B------:R-:W-:-:S07]  /*0a10*/  IMAD R0, R7, 0x800000, R0 ;  /* 0x0080000007007824 */ /* 0x000fce00078e0200 */
.L_x_14:
[----:B------:R-:W-:Y:S05]  /*0a20*/  BSYNC.RECONVERGENT B2 ;  /* 0x0000000000027941 */ /* 0x000fea0003800200 */
.L_x_11:
[----:B------:R-:W-:Y:S05]  /*0a30*/  BRA `(.L_x_15) ;  /* 0x0000000000207947 */ /* 0x000fea0003800000 */
.L_x_10:
[----:B------:R-:W-:-:S04]  /*0a40*/  LOP3.LUT R0, R9, 0x80000000, R8, 0x48, !PT ;  /* 0x8000000009007812 */ /* 0x000fc800078e4808 */
[----:B------:R-:W-:Y:S01]  /*0a50*/  LOP3.LUT R0, R0, 0x7f800000, RZ, 0xfc, !PT ;  /* 0x7f80000000007812 */ /* 0x000fe200078efcff */
[----:B------:R-:W-:Y:S06]  /*0a60*/  BRA `(.L_x_15) ;  /* 0x0000000000147947 */ /* 0x000fec0003800000 */
.L_x_9:
[----:B------:R-:W-:Y:S01]  /*0a70*/  LOP3.LUT R0, R9, 0x80000000, R8, 0x48, !PT ;  /* 0x8000000009007812 */ /* 0x000fe200078e4808 */
[----:B------:R-:W-:Y:S06]  /*0a80*/  BRA `(.L_x_15) ;  /* 0x00000000000c7947 */ /* 0x000fec0003800000 */
.L_x_8:
[----:B------:R-:W0:Y:S01]  /*0a90*/  MUFU.RSQ R0, -QNAN ;  /* 0xffc0000000007908 */ /* 0x000e220000001400 */
[----:B------:R-:W-:Y:S05]  /*0aa0*/  BRA `(.L_x_15) ;  /* 0x0000000000047947 */ /* 0x000fea0003800000 */
.L_x_7:
[----:B------:R-:W-:-:S07]  /*0ab0*/  FADD.FTZ R0, R0, R3 ;  /* 0x0000000300007221 */ /* 0x000fce0000010000 */
.L_x_15:
[----:B------:R-:W-:Y:S05]  /*0ac0*/  BSYNC.RECONVERGENT B1 ;  /* 0x0000000000017941 */ /* 0x000fea0003800200 */
.L_x_5:
[----:B------:R-:W-:-:S04]  /*0ad0*/  IMAD.MOV.U32 R3, RZ, RZ, 0x0 ;  /* 0x00000000ff037424 */ /* 0x000fc800078e00ff */
[----:B0-----:R-:W-:Y:S05]  /*0ae0*/  RET.REL.NODEC R2 `(_Z14accuracy_scorePfS_biS_) ;  /* 0xfffffff402447950 */ /* 0x001fea0003c3ffff */
.L_x_16:
[----:B------:R-:W-:-:S00]  /*0af0*/  BRA `(.L_x_16) ;  /* 0xfffffffc00fc7947 */ /* 0x000fc0000383ffff */
[----:B------:R-:W-:-:S00]  /*0b00*/  NOP ;  /* 0x0000000000007918 */ /* 0x000fc00000000000 */
[----:B------:R-:W-:-:S00]  /*0b10*/  NOP ;  /* 0x0000000000007918 */ /* 0x000fc00000000000 */
[----:B------:R-:W-:-:S00]  /*0b20*/  NOP ;  /* 0x0000000000007918 */ /* 0x000fc00000000000 */
[----:B------:R-:W-:-:S00]  /*0b30*/  NOP ;  /* 0x0000000000007918 */ /* 0x000fc00000000000 */
[----:B------:R-:W-:-:S00]  /*0b40*/  NOP ;  /* 0x0000000000007918 */ /* 0x000fc00000000000 */
[----:B------:R-:W-:-:S00]  /*0b50*/  NOP ;  /* 0x0000000000007918 */ /* 0x000fc00000000000 */
[----:B------:R-:W-:-:S00]  /*0b60*/  NOP ;  /* 0x0000000000007918 */ /* 0x000fc00000000000 */
[----:B------:R-:W-:-:S00]  /*0b70*/  NOP ;  /* 0x0000000000007918 */ /* 0x000fc00000000000 */
.L_x_17:


//--------------------- .nv.global.init           --------------------------
	.section	.nv.global.init,"aw",@progbits
.nv.global.init:
	.type		$str,@object
	.size		$str,(.L_1 - $str)
$str:
        /*0000*/ 	.byte	0x69, 0x78, 0x3a, 0x20, 0x25, 0x69, 0x2c, 0x20, 0x69, 0x79, 0x3a, 0x25, 0x69, 0x20, 0x73, 0x63
        /*0010*/ 	.byte	0x6f, 0x72, 0x65, 0x3a, 0x20, 0x25, 0x66, 0x2c, 0x20, 0x69, 0x64, 0x78, 0x25, 0x69, 0x20, 0x0a
        /*0020*/ 	.byte	0x00
.L_1:


//--------------------- .nv.shared.reserved.0     --------------------------
	.section	.nv.shared.reserved.0,"aw",@nobits
	.weak		__nv_reservedSMEM_offset_0_alias
	.size		__nv_reservedSMEM_offset_0_alias, 0, 64
	.other		__nv_reservedSMEM_offset_0_alias,@"STO_CUDA_RESERVED_SHARED STV_DEFAULT"
__nv_reservedSMEM_offset_0_alias:
	.zero		0
	.zero		64


//--------------------- .nv.global                --------------------------
	.section	.nv.global,"aw",@nobits
	.align	4
.nv.global:
	.type		sumatoria,@object
	.size		sumatoria,(.L_0 - sumatoria)
sumatoria:
	.zero		4
.L_0:


//--------------------- .nv.constant0._Z14accuracy_scorePfS_biS_ --------------------------
	.section	.nv.constant0._Z14accuracy_scorePfS_biS_,"a",@progbits
	.sectionflags	@""
	.align	4
.nv.constant0._Z14accuracy_scorePfS_biS_:
	.zero		928


//--------------------- SYMBOLS --------------------------

	.type		.nv.reservedSmem.offset0,@object
	.size		.nv.reservedSmem.offset0,0x4
	.type		vprintf,@function
